//
// Generated by NVIDIA NVVM Compiler
//
// Compiler Build ID: CL-36424714
// Cuda compilation tools, release 13.0, V13.0.88
// Based on NVVM 20.0.0
//

.version 9.0
.target sm_100
.address_size 64

	// .globl	_Z6matmuliPfS_S_
// _ZZ6matmuliPfS_S_E2Md has been demoted
// _ZZ6matmuliPfS_S_E2Nd has been demoted

.visible .entry _Z6matmuliPfS_S_(
	.param .u32 _Z6matmuliPfS_S__param_0,
	.param .u64 .ptr .align 1 _Z6matmuliPfS_S__param_1,
	.param .u64 .ptr .align 1 _Z6matmuliPfS_S__param_2,
	.param .u64 .ptr .align 1 _Z6matmuliPfS_S__param_3
)
{
	.reg .pred 	%p<10>;
	.reg .b32 	%r<107>;
	.reg .b32 	%f<143>;
	.reg .b64 	%rd<51>;
	// demoted variable
	.shared .align 4 .b8 _ZZ6matmuliPfS_S_E2Md[16];
	// demoted variable
	.shared .align 4 .b8 _ZZ6matmuliPfS_S_E2Nd[16];
	ld.param.u32 	%r48, [_Z6matmuliPfS_S__param_0];
	ld.param.u64 	%rd5, [_Z6matmuliPfS_S__param_2];
	cvta.to.global.u64 	%rd1, %rd5;
	mov.u32 	%r49, %ntid.y;
	mov.u32 	%r50, %ctaid.y;
	mov.u32 	%r1, %tid.y;
	mad.lo.s32 	%r2, %r49, %r50, %r1;
	mov.u32 	%r51, %ntid.x;
	mov.u32 	%r52, %ctaid.x;
	mov.u32 	%r3, %tid.x;
	mad.lo.s32 	%r4, %r51, %r52, %r3;
	shr.u32 	%r53, %r48, 31;
	add.s32 	%r54, %r48, %r53;
	shr.s32 	%r5, %r54, 1;
	setp.lt.s32 	%p1, %r48, 2;
	mov.f32 	%f142, 0f00000000;
	@%p1 bra 	$L__BB0_12;
	mad.lo.s32 	%r6, %r2, %r48, %r3;
	shl.b32 	%r56, %r1, 3;
	mov.u32 	%r57, _ZZ6matmuliPfS_S_E2Md;
	add.s32 	%r7, %r57, %r56;
	shl.b32 	%r58, %r3, 2;
	add.s32 	%r8, %r7, %r58;
	mov.u32 	%r59, _ZZ6matmuliPfS_S_E2Nd;
	add.s32 	%r10, %r59, %r58;
	add.s32 	%r9, %r10, %r56;
	add.s32 	%r60, %r5, -1;
	setp.lt.u32 	%p2, %r60, 7;
	mov.f32 	%f142, 0f00000000;
	mov.b32 	%r105, 0;
	@%p2 bra 	$L__BB0_4;
	and.b32  	%r105, %r5, 1073741816;
	neg.s32 	%r103, %r105;
	add.s32 	%r62, %r1, 14;
	mad.lo.s32 	%r101, %r48, %r62, %r4;
	add.s32 	%r63, %r1, 12;
	mad.lo.s32 	%r100, %r48, %r63, %r4;
	add.s32 	%r64, %r1, 10;
	mad.lo.s32 	%r99, %r48, %r64, %r4;
	add.s32 	%r65, %r1, 8;
	mad.lo.s32 	%r98, %r48, %r65, %r4;
	add.s32 	%r66, %r1, 6;
	mad.lo.s32 	%r97, %r48, %r66, %r4;
	add.s32 	%r67, %r1, 4;
	mad.lo.s32 	%r96, %r48, %r67, %r4;
	add.s32 	%r68, %r1, 2;
	mad.lo.s32 	%r95, %r48, %r68, %r4;
	mad.lo.s32 	%r94, %r1, %r48, %r4;
	mov.f32 	%f142, 0f00000000;
	mov.u32 	%r102, %r6;
$L__BB0_3:
	.pragma "nounroll";
	ld.param.u64 	%rd48, [_Z6matmuliPfS_S__param_1];
	cvta.to.global.u64 	%rd6, %rd48;
	mul.wide.s32 	%rd7, %r102, 4;
	add.s64 	%rd8, %rd6, %rd7;
	ld.global.f32 	%f17, [%rd8];
	st.shared.f32 	[%r8], %f17;
	mul.wide.s32 	%rd9, %r94, 4;
	add.s64 	%rd10, %rd1, %rd9;
	ld.global.f32 	%f18, [%rd10];
	st.shared.f32 	[%r9], %f18;
	bar.sync 	0;
	ld.shared.f32 	%f19, [%r7];
	ld.shared.f32 	%f20, [%r10];
	fma.rn.f32 	%f21, %f19, %f20, %f142;
	ld.shared.f32 	%f22, [%r7+4];
	ld.shared.f32 	%f23, [%r10+8];
	fma.rn.f32 	%f24, %f22, %f23, %f21;
	bar.sync 	0;
	ld.global.f32 	%f25, [%rd8+8];
	st.shared.f32 	[%r8], %f25;
	mul.wide.s32 	%rd11, %r95, 4;
	add.s64 	%rd12, %rd1, %rd11;
	ld.global.f32 	%f26, [%rd12];
	st.shared.f32 	[%r9], %f26;
	bar.sync 	0;
	ld.shared.f32 	%f27, [%r7];
	ld.shared.f32 	%f28, [%r10];
	fma.rn.f32 	%f29, %f27, %f28, %f24;
	ld.shared.f32 	%f30, [%r7+4];
	ld.shared.f32 	%f31, [%r10+8];
	fma.rn.f32 	%f32, %f30, %f31, %f29;
	bar.sync 	0;
	ld.global.f32 	%f33, [%rd8+16];
	st.shared.f32 	[%r8], %f33;
	mul.wide.s32 	%rd13, %r96, 4;
	add.s64 	%rd14, %rd1, %rd13;
	ld.global.f32 	%f34, [%rd14];
	st.shared.f32 	[%r9], %f34;
	bar.sync 	0;
	ld.shared.f32 	%f35, [%r7];
	ld.shared.f32 	%f36, [%r10];
	fma.rn.f32 	%f37, %f35, %f36, %f32;
	ld.shared.f32 	%f38, [%r7+4];
	ld.shared.f32 	%f39, [%r10+8];
	fma.rn.f32 	%f40, %f38, %f39, %f37;
	bar.sync 	0;
	ld.global.f32 	%f41, [%rd8+24];
	st.shared.f32 	[%r8], %f41;
	mul.wide.s32 	%rd15, %r97, 4;
	add.s64 	%rd16, %rd1, %rd15;
	ld.global.f32 	%f42, [%rd16];
	st.shared.f32 	[%r9], %f42;
	bar.sync 	0;
	ld.shared.f32 	%f43, [%r7];
	ld.shared.f32 	%f44, [%r10];
	fma.rn.f32 	%f45, %f43, %f44, %f40;
	ld.shared.f32 	%f46, [%r7+4];
	ld.shared.f32 	%f47, [%r10+8];
	fma.rn.f32 	%f48, %f46, %f47, %f45;
	bar.sync 	0;
	ld.global.f32 	%f49, [%rd8+32];
	st.shared.f32 	[%r8], %f49;
	mul.wide.s32 	%rd17, %r98, 4;
	add.s64 	%rd18, %rd1, %rd17;
	ld.global.f32 	%f50, [%rd18];
	st.shared.f32 	[%r9], %f50;
	bar.sync 	0;
	ld.shared.f32 	%f51, [%r7];
	ld.shared.f32 	%f52, [%r10];
	fma.rn.f32 	%f53, %f51, %f52, %f48;
	ld.shared.f32 	%f54, [%r7+4];
	ld.shared.f32 	%f55, [%r10+8];
	fma.rn.f32 	%f56, %f54, %f55, %f53;
	bar.sync 	0;
	ld.global.f32 	%f57, [%rd8+40];
	st.shared.f32 	[%r8], %f57;
	mul.wide.s32 	%rd19, %r99, 4;
	add.s64 	%rd20, %rd1, %rd19;
	ld.global.f32 	%f58, [%rd20];
	st.shared.f32 	[%r9], %f58;
	bar.sync 	0;
	ld.shared.f32 	%f59, [%r7];
	ld.shared.f32 	%f60, [%r10];
	fma.rn.f32 	%f61, %f59, %f60, %f56;
	ld.shared.f32 	%f62, [%r7+4];
	ld.shared.f32 	%f63, [%r10+8];
	fma.rn.f32 	%f64, %f62, %f63, %f61;
	bar.sync 	0;
	ld.global.f32 	%f65, [%rd8+48];
	st.shared.f32 	[%r8], %f65;
	mul.wide.s32 	%rd21, %r100, 4;
	add.s64 	%rd22, %rd1, %rd21;
	ld.global.f32 	%f66, [%rd22];
	st.shared.f32 	[%r9], %f66;
	bar.sync 	0;
	ld.shared.f32 	%f67, [%r7];
	ld.shared.f32 	%f68, [%r10];
	fma.rn.f32 	%f69, %f67, %f68, %f64;
	ld.shared.f32 	%f70, [%r7+4];
	ld.shared.f32 	%f71, [%r10+8];
	fma.rn.f32 	%f72, %f70, %f71, %f69;
	bar.sync 	0;
	ld.global.f32 	%f73, [%rd8+56];
	st.shared.f32 	[%r8], %f73;
	mul.wide.s32 	%rd23, %r101, 4;
	add.s64 	%rd24, %rd1, %rd23;
	ld.global.f32 	%f74, [%rd24];
	st.shared.f32 	[%r9], %f74;
	bar.sync 	0;
	ld.shared.f32 	%f75, [%r7];
	ld.shared.f32 	%f76, [%r10];
	fma.rn.f32 	%f77, %f75, %f76, %f72;
	ld.shared.f32 	%f78, [%r7+4];
	ld.shared.f32 	%f79, [%r10+8];
	fma.rn.f32 	%f142, %f78, %f79, %f77;
	bar.sync 	0;
	add.s32 	%r103, %r103, 8;
	add.s32 	%r102, %r102, 16;
	shl.b32 	%r69, %r48, 4;
	add.s32 	%r101, %r101, %r69;
	add.s32 	%r100, %r100, %r69;
	add.s32 	%r99, %r99, %r69;
	add.s32 	%r98, %r98, %r69;
	add.s32 	%r97, %r97, %r69;
	add.s32 	%r96, %r96, %r69;
	add.s32 	%r95, %r95, %r69;
	add.s32 	%r94, %r94, %r69;
	setp.ne.s32 	%p3, %r103, 0;
	@%p3 bra 	$L__BB0_3;
$L__BB0_4:
	and.b32  	%r42, %r5, 7;
	setp.eq.s32 	%p4, %r42, 0;
	@%p4 bra 	$L__BB0_12;
	ld.param.u64 	%rd49, [_Z6matmuliPfS_S__param_1];
	cvta.to.global.u64 	%rd2, %rd49;
	and.b32  	%r43, %r5, 3;
	setp.lt.u32 	%p5, %r42, 4;
	@%p5 bra 	$L__BB0_7;
	shl.b32 	%r70, %r105, 1;
	add.s32 	%r71, %r6, %r70;
	mul.wide.s32 	%rd25, %r71, 4;
	add.s64 	%rd26, %rd2, %rd25;
	ld.global.f32 	%f81, [%rd26];
	st.shared.f32 	[%r8], %f81;
	add.s32 	%r72, %r70, %r1;
	mad.lo.s32 	%r73, %r72, %r48, %r4;
	mul.wide.s32 	%rd27, %r73, 4;
	add.s64 	%rd28, %rd1, %rd27;
	ld.global.f32 	%f82, [%rd28];
	st.shared.f32 	[%r9], %f82;
	bar.sync 	0;
	ld.shared.f32 	%f83, [%r7];
	ld.shared.f32 	%f84, [%r10];
	fma.rn.f32 	%f85, %f83, %f84, %f142;
	ld.shared.f32 	%f86, [%r7+4];
	ld.shared.f32 	%f87, [%r10+8];
	fma.rn.f32 	%f88, %f86, %f87, %f85;
	bar.sync 	0;
	ld.global.f32 	%f89, [%rd26+8];
	st.shared.f32 	[%r8], %f89;
	add.s32 	%r74, %r72, 2;
	mad.lo.s32 	%r75, %r74, %r48, %r4;
	mul.wide.s32 	%rd29, %r75, 4;
	add.s64 	%rd30, %rd1, %rd29;
	ld.global.f32 	%f90, [%rd30];
	st.shared.f32 	[%r9], %f90;
	bar.sync 	0;
	ld.shared.f32 	%f91, [%r7];
	ld.shared.f32 	%f92, [%r10];
	fma.rn.f32 	%f93, %f91, %f92, %f88;
	ld.shared.f32 	%f94, [%r7+4];
	ld.shared.f32 	%f95, [%r10+8];
	fma.rn.f32 	%f96, %f94, %f95, %f93;
	bar.sync 	0;
	ld.global.f32 	%f97, [%rd26+16];
	st.shared.f32 	[%r8], %f97;
	add.s32 	%r76, %r72, 4;
	mad.lo.s32 	%r77, %r76, %r48, %r4;
	mul.wide.s32 	%rd31, %r77, 4;
	add.s64 	%rd32, %rd1, %rd31;
	ld.global.f32 	%f98, [%rd32];
	st.shared.f32 	[%r9], %f98;
	bar.sync 	0;
	ld.shared.f32 	%f99, [%r7];
	ld.shared.f32 	%f100, [%r10];
	fma.rn.f32 	%f101, %f99, %f100, %f96;
	ld.shared.f32 	%f102, [%r7+4];
	ld.shared.f32 	%f103, [%r10+8];
	fma.rn.f32 	%f104, %f102, %f103, %f101;
	bar.sync 	0;
	ld.global.f32 	%f105, [%rd26+24];
	st.shared.f32 	[%r8], %f105;
	add.s32 	%r78, %r72, 6;
	mad.lo.s32 	%r79, %r78, %r48, %r4;
	mul.wide.s32 	%rd33, %r79, 4;
	add.s64 	%rd34, %rd1, %rd33;
	ld.global.f32 	%f106, [%rd34];
	st.shared.f32 	[%r9], %f106;
	bar.sync 	0;
	ld.shared.f32 	%f107, [%r7];
	ld.shared.f32 	%f108, [%r10];
	fma.rn.f32 	%f109, %f107, %f108, %f104;
	ld.shared.f32 	%f110, [%r7+4];
	ld.shared.f32 	%f111, [%r10+8];
	fma.rn.f32 	%f142, %f110, %f111, %f109;
	bar.sync 	0;
	sub.s32 	%r80, %r70, %r105;
	add.s32 	%r105, %r80, 4;
$L__BB0_7:
	setp.eq.s32 	%p6, %r43, 0;
	@%p6 bra 	$L__BB0_12;
	setp.eq.s32 	%p7, %r43, 1;
	@%p7 bra 	$L__BB0_10;
	shl.b32 	%r81, %r105, 1;
	add.s32 	%r82, %r6, %r81;
	mul.wide.s32 	%rd35, %r82, 4;
	add.s64 	%rd36, %rd2, %rd35;
	ld.global.f32 	%f113, [%rd36];
	st.shared.f32 	[%r8], %f113;
	add.s32 	%r83, %r81, %r1;
	mad.lo.s32 	%r84, %r83, %r48, %r4;
	mul.wide.s32 	%rd37, %r84, 4;
	add.s64 	%rd38, %rd1, %rd37;
	ld.global.f32 	%f114, [%rd38];
	st.shared.f32 	[%r9], %f114;
	bar.sync 	0;
	ld.shared.f32 	%f115, [%r7];
	ld.shared.f32 	%f116, [%r10];
	fma.rn.f32 	%f117, %f115, %f116, %f142;
	ld.shared.f32 	%f118, [%r7+4];
	ld.shared.f32 	%f119, [%r10+8];
	fma.rn.f32 	%f120, %f118, %f119, %f117;
	bar.sync 	0;
	ld.global.f32 	%f121, [%rd36+8];
	st.shared.f32 	[%r8], %f121;
	add.s32 	%r85, %r83, 2;
	mad.lo.s32 	%r86, %r85, %r48, %r4;
	mul.wide.s32 	%rd39, %r86, 4;
	add.s64 	%rd40, %rd1, %rd39;
	ld.global.f32 	%f122, [%rd40];
	st.shared.f32 	[%r9], %f122;
	bar.sync 	0;
	ld.shared.f32 	%f123, [%r7];
	ld.shared.f32 	%f124, [%r10];
	fma.rn.f32 	%f125, %f123, %f124, %f120;
	ld.shared.f32 	%f126, [%r7+4];
	ld.shared.f32 	%f127, [%r10+8];
	fma.rn.f32 	%f142, %f126, %f127, %f125;
	bar.sync 	0;
	sub.s32 	%r87, %r81, %r105;
	add.s32 	%r105, %r87, 2;
$L__BB0_10:
	and.b32  	%r88, %r5, 1;
	setp.eq.b32 	%p8, %r88, 1;
	not.pred 	%p9, %p8;
	@%p9 bra 	$L__BB0_12;
	shl.b32 	%r89, %r105, 1;
	add.s32 	%r90, %r6, %r89;
	mul.wide.s32 	%rd41, %r90, 4;
	add.s64 	%rd42, %rd2, %rd41;
	ld.global.f32 	%f128, [%rd42];
	st.shared.f32 	[%r8], %f128;
	add.s32 	%r91, %r89, %r1;
	mad.lo.s32 	%r92, %r91, %r48, %r4;
	mul.wide.s32 	%rd43, %r92, 4;
	add.s64 	%rd44, %rd1, %rd43;
	ld.global.f32 	%f129, [%rd44];
	st.shared.f32 	[%r9], %f129;
	bar.sync 	0;
	ld.shared.f32 	%f130, [%r7];
	ld.shared.f32 	%f131, [%r10];
	fma.rn.f32 	%f132, %f130, %f131, %f142;
	ld.shared.f32 	%f133, [%r7+4];
	ld.shared.f32 	%f134, [%r10+8];
	fma.rn.f32 	%f142, %f133, %f134, %f132;
	bar.sync 	0;
$L__BB0_12:
	ld.param.u64 	%rd50, [_Z6matmuliPfS_S__param_3];
	cvta.to.global.u64 	%rd45, %rd50;
	mad.lo.s32 	%r93, %r2, %r48, %r4;
	mul.wide.s32 	%rd46, %r93, 4;
	add.s64 	%rd47, %rd45, %rd46;
	st.global.f32 	[%rd47], %f142;
	ret;

}


// ===== COMPILED SASS (sm_100) =====

	.target	sm_100

	.elftype	@"ET_EXEC"


//--------------------- .note.nv.tkinfo           --------------------------
	.section	.note.nv.tkinfo,"",@"SHT_NOTE"
	.sectionflags	@"SHF_NOTE_NV_TKINFO"
	.tkinfo
        /*0018*/ 	.word	0x00000002
        /*0030*/ 	.string	""
        /*0030*/ 	.string	"ptxas"
        /*0030*/ 	.string	"Cuda compilation tools, release 13.0, V13.0.88"
        /*0030*/ 	.string	"Build cuda_13.0.r13.0/compiler.36424714_0"
        /*0030*/ 	.string	"-arch sm_100 -m 64 "



//--------------------- .note.nv.cuinfo           --------------------------
	.section	.note.nv.cuinfo,"",@"SHT_NOTE"
	.sectionflags	@"SHF_NOTE_NV_CUINFO"
        /*0018*/ 	.short	0x0002
        /*001a*/ 	.short	0x0064
        /*001c*/ 	.short	0x0082
	.zero		2


//--------------------- .nv.info                  --------------------------
	.section	.nv.info,"",@"SHT_CUDA_INFO"
	.align	4


	//----- nvinfo : EIATTR_REGCOUNT
	.align		4
        /*0000*/ 	.byte	0x04, 0x2f
        /*0002*/ 	.short	(.L_1 - .L_0)
	.align		4
.L_0:
        /*0004*/ 	.word	index@(_Z6matmuliPfS_S_)
        /*0008*/ 	.word	0x00000028


	//----- nvinfo : EIATTR_FRAME_SIZE
	.align		4
.L_1:
        /*000c*/ 	.byte	0x04, 0x11
        /*000e*/ 	.short	(.L_3 - .L_2)
	.align		4
.L_2:
        /*0010*/ 	.word	index@(_Z6matmuliPfS_S_)
        /*0014*/ 	.word	0x00000000


	//----- nvinfo : EIATTR_MIN_STACK_SIZE
	.align		4
.L_3:
        /*0018*/ 	.byte	0x04, 0x12
        /*001a*/ 	.short	(.L_5 - .L_4)
	.align		4
.L_4:
        /*001c*/ 	.word	index@(_Z6matmuliPfS_S_)
        /*0020*/ 	.word	0x00000000
.L_5:


//--------------------- .nv.compat                --------------------------
	.section	.nv.compat,"",@"SHT_CUDA_COMPAT_INFO"
	.align	4
        /*0000*/ 	.byte	0x02, 0x09, 0x00, 0x00, 0x02, 0x02, 0x01, 0x00, 0x02, 0x05, 0x05, 0x00, 0x03, 0x07, 0x01, 0x01
        /*0010*/ 	.byte	0x02, 0x03, 0x00, 0x00, 0x02, 0x06, 0x01, 0x00, 0x04, 0x0b, 0x08, 0x00, 0x09, 0x00, 0x00, 0x00
        /*0020*/ 	.byte	0x00, 0x00, 0x00, 0x00


//--------------------- .nv.info._Z6matmuliPfS_S_ --------------------------
	.section	.nv.info._Z6matmuliPfS_S_,"",@"SHT_CUDA_INFO"
	.sectionflags	@""
	.align	4


	//----- nvinfo : EIATTR_CUDA_API_VERSION
	.align		4
        /*0000*/ 	.byte	0x04, 0x37
        /*0002*/ 	.short	(.L_7 - .L_6)
.L_6:
        /*0004*/ 	.word	0x00000082


	//----- nvinfo : EIATTR_KPARAM_INFO
	.align		4
.L_7:
        /*0008*/ 	.byte	0x04, 0x17
        /*000a*/ 	.short	(.L_9 - .L_8)
.L_8:
        /*000c*/ 	.word	0x00000000
        /*0010*/ 	.short	0x0003
        /*0012*/ 	.short	0x0018
        /*0014*/ 	.byte	0x00, 0xf5, 0x21, 0x00


	//----- nvinfo : EIATTR_KPARAM_INFO
	.align		4
.L_9:
        /*0018*/ 	.byte	0x04, 0x17
        /*001a*/ 	.short	(.L_11 - .L_10)
.L_10:
        /*001c*/ 	.word	0x00000000
        /*0020*/ 	.short	0x0002
        /*0022*/ 	.short	0x0010
        /*0024*/ 	.byte	0x00, 0xf5, 0x21, 0x00


	//----- nvinfo : EIATTR_KPARAM_INFO
	.align		4
.L_11:
        /*0028*/ 	.byte	0x04, 0x17
        /*002a*/ 	.short	(.L_13 - .L_12)
.L_12:
        /*002c*/ 	.word	0x00000000
        /*0030*/ 	.short	0x0001
        /*0032*/ 	.short	0x0008
        /*0034*/ 	.byte	0x00, 0xf5, 0x21, 0x00


	//----- nvinfo : EIATTR_KPARAM_INFO
	.align		4
.L_13:
        /*0038*/ 	.byte	0x04, 0x17
        /*003a*/ 	.short	(.L_15 - .L_14)
.L_14:
        /*003c*/ 	.word	0x00000000
        /*0040*/ 	.short	0x0000
        /*0042*/ 	.short	0x0000
        /*0044*/ 	.byte	0x00, 0xf0, 0x11, 0x00


	//----- nvinfo : EIATTR_SPARSE_MMA_MASK
	.align		4
.L_15:
        /*0048*/ 	.byte	0x03, 0x50
        /*004a*/ 	.short	0x0000


	//----- nvinfo : EIATTR_MAXREG_COUNT
	.align		4
        /*004c*/ 	.byte	0x03, 0x1b
        /*004e*/ 	.short	0x00ff


	//----- nvinfo : EIATTR_NUM_BARRIERS
	.align		4
        /*0050*/ 	.byte	0x02, 0x4c
        /*0052*/ 	.byte	0x01
	.zero		1


	//----- nvinfo : EIATTR_MERCURY_ISA_VERSION
	.align		4
        /*0054*/ 	.byte	0x03, 0x5f
        /*0056*/ 	.short	0x0101


	//----- nvinfo : EIATTR_VRC_CTA_INIT_COUNT
	.align		4
        /*0058*/ 	.byte	0x02, 0x4a
	.zero		1
	.zero		1


	//----- nvinfo : EIATTR_EXIT_INSTR_OFFSETS
	.align		4
        /*005c*/ 	.byte	0x04, 0x1c
        /*005e*/ 	.short	(.L_17 - .L_16)


	//   ....[0]....
.L_16:
        /*0060*/ 	.word	0x00001230


	//----- nvinfo : EIATTR_CBANK_PARAM_SIZE
	.align		4
.L_17:
        /*0064*/ 	.byte	0x03, 0x19
        /*0066*/ 	.short	0x0020


	//----- nvinfo : EIATTR_PARAM_CBANK
	.align		4
        /*0068*/ 	.byte	0x04, 0x0a
        /*006a*/ 	.short	(.L_19 - .L_18)
	.align		4
.L_18:
        /*006c*/ 	.word	index@(.nv.constant0._Z6matmuliPfS_S_)
        /*0070*/ 	.short	0x0380
        /*0072*/ 	.short	0x0020


	//----- nvinfo : EIATTR_SW_WAR
	.align		4
.L_19:
        /*0074*/ 	.byte	0x04, 0x36
        /*0076*/ 	.short	(.L_21 - .L_20)
.L_20:
        /*0078*/ 	.word	0x00000008
.L_21:


//--------------------- .nv.callgraph             --------------------------
	.section	.nv.callgraph,"",@"SHT_CUDA_CALLGRAPH"
	.align	4
	.sectionentsize	8
	.align		4
        /*0000*/ 	.word	0x00000000
	.align		4
        /*0004*/ 	.word	0xffffffff
	.align		4
        /*0008*/ 	.word	0x00000000
	.align		4
        /*000c*/ 	.word	0xfffffffe
	.align		4
        /*0010*/ 	.word	0x00000000
	.align		4
        /*0014*/ 	.word	0xfffffffd
	.align		4
        /*0018*/ 	.word	0x00000000
	.align		4
        /*001c*/ 	.word	0xfffffffc


//--------------------- .text._Z6matmuliPfS_S_    --------------------------
	.section	.text._Z6matmuliPfS_S_,"ax",@progbits
	.align	128
        .global         _Z6matmuliPfS_S_
        .type           _Z6matmuliPfS_S_,@function
        .size           _Z6matmuliPfS_S_,(.L_x_6 - _Z6matmuliPfS_S_)
        .other          _Z6matmuliPfS_S_,@"STO_CUDA_ENTRY STV_DEFAULT"
_Z6matmuliPfS_S_:
.text._Z6matmuliPfS_S_:
[----:B------:R-:W-:Y:S08]  /*0000*/  LDC R1, c[0x0][0x37c] ;  /* 0x0000df00ff017b82 */ /* 0x000ff00000000800 */
[----:B------:R-:W0:Y:S01]  /*0010*/  LDC R3, c[0x0][0x380] ;  /* 0x0000e000ff037b82 */ /* 0x000e220000000800 */
[----:B------:R-:W1:Y:S01]  /*0020*/  S2R R5, SR_CTAID.Y ;  /* 0x0000000000057919 */ /* 0x000e620000002600 */
[----:B------:R-:W1:Y:S01]  /*0030*/  LDCU UR4, c[0x0][0x364] ;  /* 0x00006c80ff0477ac */ /* 0x000e620008000800 */
[----:B------:R-:W-:Y:S01]  /*0040*/  HFMA2 R15, -RZ, RZ, 0, 0 ;  /* 0x00000000ff0f7431 */ /* 0x000fe200000001ff */
[----:B------:R-:W1:Y:S01]  /*0050*/  S2R R0, SR_TID.Y ;  /* 0x0000000000007919 */ /* 0x000e620000002200 */
[----:B------:R-:W2:Y:S01]  /*0060*/  LDCU UR5, c[0x0][0x360] ;  /* 0x00006c00ff0577ac */ /* 0x000ea20008000800 */
[----:B------:R-:W2:Y:S01]  /*0070*/  S2R R6, SR_CTAID.X ;  /* 0x0000000000067919 */ /* 0x000ea20000002500 */
[----:B------:R-:W3:Y:S01]  /*0080*/  LDCU.64 UR8, c[0x0][0x358] ;  /* 0x00006b00ff0877ac */ /* 0x000ee20008000a00 */
[----:B------:R-:W2:Y:S01]  /*0090*/  S2R R11, SR_TID.X ;  /* 0x00000000000b7919 */ /* 0x000ea20000002100 */
[----:B0-----:R-:W-:Y:S01]  /*00a0*/  ISETP.GE.AND P0, PT, R3, 0x2, PT ;  /* 0x000000020300780c */ /* 0x001fe20003f06270 */
[----:B-1----:R-:W-:-:S02]  /*00b0*/  IMAD R4, R5, UR4, R0 ;  /* 0x0000000405047c24 */ /* 0x002fc4000f8e0200 */
[----:B--2---:R-:W-:-:S10]  /*00c0*/  IMAD R6, R6, UR5, R11 ;  /* 0x0000000506067c24 */ /* 0x004fd4000f8e020b */
[----:B---3--:R-:W-:Y:S05]  /*00d0*/  @!P0 BRA `(.L_x_0) ;  /* 0x0000001000448947 */ /* 0x008fea0003800000 */
[----:B------:R-:W0:Y:S01]  /*00e0*/  S2UR UR6, SR_CgaCtaId ;  /* 0x00000000000679c3 */ /* 0x000e220000008800 */
[-C--:B------:R-:W-:Y:S01]  /*00f0*/  LEA.HI R5, R3, R3.reuse, RZ, 0x1 ;  /* 0x0000000303057211 */ /* 0x080fe200078f08ff */
[----:B------:R-:W-:Y:S01]  /*0100*/  UMOV UR4, 0x400 ;  /* 0x0000040000047882 */ /* 0x000fe20000000000 */
[----:B------:R-:W-:Y:S01]  /*0110*/  IMAD R7, R4, R3, R11 ;  /* 0x0000000304077224 */ /* 0x000fe200078e020b */
[----:B------:R-:W-:Y:S01]  /*0120*/  UIADD3 UR5, UPT, UPT, UR4, 0x10, URZ ;  /* 0x0000001004057890 */ /* 0x000fe2000fffe0ff */
[----:B------:R-:W-:Y:S02]  /*0130*/  SHF.R.S32.HI R5, RZ, 0x1, R5 ;  /* 0x00000001ff057819 */ /* 0x000fe40000011405 */
[----:B------:R-:W-:Y:S02]  /*0140*/  MOV R15, RZ ;  /* 0x000000ff000f7202 */ /* 0x000fe40000000f00 */
[----:B------:R-:W-:Y:S02]  /*0150*/  IADD3 R2, PT, PT, R5, -0x1, RZ ;  /* 0xffffffff05027810 */ /* 0x000fe40007ffe0ff */
[----:B------:R-:W-:-:S02]  /*0160*/  MOV R10, RZ ;  /* 0x000000ff000a7202 */ /* 0x000fc40000000f00 */
[----:B------:R-:W-:Y:S01]  /*0170*/  ISETP.GE.U32.AND P0, PT, R2, 0x7, PT ;  /* 0x000000070200780c */ /* 0x000fe20003f06070 */
[----:B0-----:R-:W-:Y:S02]  /*0180*/  ULEA UR4, UR6, UR4, 0x18 ;  /* 0x0000000406047291 */ /* 0x001fe4000f8ec0ff */
[----:B------:R-:W-:-:S04]  /*0190*/  ULEA UR5, UR6, UR5, 0x18 ;  /* 0x0000000506057291 */ /* 0x000fc8000f8ec0ff */
[C---:B------:R-:W-:Y:S02]  /*01a0*/  LEA R8, R0.reuse, UR4, 0x3 ;  /* 0x0000000400087c11 */ /* 0x040fe4000f8e18ff */
[C---:B------:R-:W-:Y:S02]  /*01b0*/  LEA R9, R11.reuse, UR5, 0x2 ;  /* 0x000000050b097c11 */ /* 0x040fe4000f8e10ff */
[----:B------:R-:W-:Y:S02]  /*01c0*/  LEA R11, R11, R8, 0x2 ;  /* 0x000000080b0b7211 */ /* 0x000fe400078e10ff */
[----:B------:R-:W-:Y:S01]  /*01d0*/  LEA R12, R0, R9, 0x3 ;  /* 0x00000009000c7211 */ /* 0x000fe200078e18ff */
[----:B------:R-:W-:Y:S06]  /*01e0*/  @!P0 BRA `(.L_x_1) ;  /* 0x0000000800088947 */ /* 0x000fec0003800000 */
[C---:B------:R-:W-:Y:S01]  /*01f0*/  IADD3 R26, PT, PT, R0.reuse, 0xe, RZ ;  /* 0x0000000e001a7810 */ /* 0x040fe20007ffe0ff */
[CCC-:B------:R-:W-:Y:S01]  /*0200*/  IMAD R16, R0.reuse, R3.reuse, R6.reuse ;  /* 0x0000000300107224 */ /* 0x1c0fe200078e0206 */
[C---:B------:R-:W-:Y:S02]  /*0210*/  IADD3 R18, PT, PT, R0.reuse, 0xc, RZ ;  /* 0x0000000c00127810 */ /* 0x040fe40007ffe0ff */
[----:B------:R-:W-:Y:S01]  /*0220*/  IADD3 R28, PT, PT, R0, 0xa, RZ ;  /* 0x0000000a001c7810 */ /* 0x000fe20007ffe0ff */
[-CC-:B------:R-:W-:Y:S01]  /*0230*/  IMAD R26, R26, R3.reuse, R6.reuse ;  /* 0x000000031a1a7224 */ /* 0x180fe200078e0206 */
        /* <DEDUP_REMOVED lines=8> */
[----:B------:R-:W-:Y:S01]  /*02c0*/  LOP3.LUT R10, R5, 0x3ffffff8, RZ, 0xc0, !PT ;  /* 0x3ffffff8050a7812 */ /* 0x000fe200078ec0ff */
[-CC-:B------:R-:W-:Y:S01]  /*02d0*/  IMAD R34, R34, R3.reuse, R6.reuse ;  /* 0x0000000322227224 */ /* 0x180fe200078e0206 */
[----:B------:R-:W-:Y:S01]  /*02e0*/  MOV R15, RZ ;  /* 0x000000ff000f7202 */ /* 0x000fe20000000f00 */
[----:B------:R-:W-:Y:S01]  /*02f0*/  IMAD R14, R14, R3, R6 ;  /* 0x000000030e0e7224 */ /* 0x000fe200078e0206 */
[----:B------:R-:W-:-:S02]  /*0300*/  MOV R2, R7 ;  /* 0x0000000700027202 */ /* 0x000fc40000000f00 */
[----:B------:R-:W-:-:S07]  /*0310*/  IADD3 R13, PT, PT, -R10, RZ, RZ ;  /* 0x000000ff0a0d7210 */ /* 0x000fce0007ffe1ff */
.L_x_2:
[----:B------:R-:W0:Y:S08]  /*0320*/  LDC.64 R36, c[0x0][0x388] ;  /* 0x0000e200ff247b82 */ /* 0x000e300000000a00 */
[----:B------:R-:W1:Y:S01]  /*0330*/  LDC.64 R22, c[0x0][0x390] ;  /* 0x0000e400ff167b82 */ /* 0x000e620000000a00 */
[----:B0-----:R-:W-:-:S05]  /*0340*/  IMAD.WIDE R36, R2, 0x4, R36 ;  /* 0x0000000402247825 */ /* 0x001fca00078e0224 */
[----:B------:R-:W2:Y:S01]  /*0350*/  LDG.E R17, desc[UR8][R36.64] ;  /* 0x0000000824117981 */ /* 0x000ea2000c1e1900 */
[----:B-1----:R-:W-:-:S05]  /*0360*/  IMAD.WIDE R24, R16, 0x4, R22 ;  /* 0x0000000410187825 */ /* 0x002fca00078e0216 */
[----:B------:R0:W3:Y:S02]  /*0370*/  LDG.E R19, desc[UR8][R24.64] ;  /* 0x0000000818137981 */ /* 0x0000e4000c1e1900 */
[----:B0-----:R-:W-:Y:S02]  /*0380*/  IMAD.WIDE R24, R14, 0x4, R22 ;  /* 0x000000040e187825 */ /* 0x001fe400078e0216 */
[----:B--2---:R-:W-:Y:S04]  /*0390*/  STS [R11], R17 ;  /* 0x000000110b007388 */ /* 0x004fe80000000800 */
[----:B---3--:R-:W-:Y:S01]  /*03a0*/  STS [R12], R19 ;  /* 0x000000130c007388 */ /* 0x008fe20000000800 */
[----:B------:R-:W-:Y:S06]  /*03b0*/  BAR.SYNC.DEFER_BLOCKING 0x0 ;  /* 0x0000000000007b1d */ /* 0x000fec0000010000 */
[----:B------:R-:W-:Y:S04]  /*03c0*/  LDS R27, [R9] ;  /* 0x00000000091b7984 */ /* 0x000fe80000000800 */
[----:B------:R-:W-:Y:S04]  /*03d0*/  LDS R29, [R9+0x8] ;  /* 0x00000800091d7984 */ /* 0x000fe80000000800 */
[----:B------:R-:W0:Y:S01]  /*03e0*/  LDS.64 R20, [R8] ;  /* 0x0000000008147984 */ /* 0x000e220000000a00 */
[----:B------:R-:W-:Y:S06]  /*03f0*/  BAR.SYNC.DEFER_BLOCKING 0x0 ;  /* 0x0000000000007b1d */ /* 0x000fec0000010000 */
[----:B------:R-:W2:Y:S04]  /*0400*/  LDG.E R31, desc[UR8][R36.64+0x8] ;  /* 0x00000808241f7981 */ /* 0x000ea8000c1e1900 */
[----:B------:R1:W3:Y:S01]  /*0410*/  LDG.E R33, desc[UR8][R24.64] ;  /* 0x0000000818217981 */ /* 0x0002e2000c1e1900 */
[----:B0-----:R-:W-:-:S04]  /*0420*/  FFMA R20, R20, R27, R15 ;  /* 0x0000001b14147223 */ /* 0x001fc8000000000f */
[----:B------:R-:W-:Y:S01]  /*0430*/  FFMA R29, R29, R21, R20 ;  /* 0x000000151d1d7223 */ /* 0x000fe20000000014 */
[----:B-1----:R-:W-:Y:S01]  /*0440*/  IMAD.WIDE R24, R34, 0x4, R22 ;  /* 0x0000000422187825 */ /* 0x002fe200078e0216 */
        /* <DEDUP_REMOVED lines=47> */
[--C-:B-1----:R-:W-:Y:S01]  /*0740*/  IMAD.WIDE R24, R18, 0x4, R22.reuse ;  /* 0x0000000412187825 */ /* 0x102fe200078e0216 */
        /* <DEDUP_REMOVED lines=8> */
[----:B------:R1:W3:Y:S02]  /*07d0*/  LDG.E R27, desc[UR8][R24.64] ;  /* 0x00000008181b7981 */ /* 0x0002e4000c1e1900 */
[----:B-1----:R-:W-:-:S02]  /*07e0*/  IMAD.WIDE R24, R26, 0x4, R22 ;  /* 0x000000041a187825 */ /* 0x002fc400078e0216 */
[----:B--2---:R-:W-:Y:S04]  /*07f0*/  STS [R11], R35 ;  /* 0x000000230b007388 */ /* 0x004fe80000000800 */
[----:B---3--:R-:W-:Y:S01]  /*0800*/  STS [R12], R27 ;  /* 0x0000001b0c007388 */ /* 0x008fe20000000800 */
[----:B------:R-:W-:Y:S06]  /*0810*/  BAR.SYNC.DEFER_BLOCKING 0x0 ;  /* 0x0000000000007b1d */ /* 0x000fec0000010000 */
[----:B------:R-:W-:Y:S04]  /*0820*/  LDS R29, [R9] ;  /* 0x00000000091d7984 */ /* 0x000fe80000000800 */
[----:B------:R-:W-:Y:S04]  /*0830*/  LDS R27, [R9+0x8] ;  /* 0x00000800091b7984 */ /* 0x000fe80000000800 */
[----:B------:R-:W1:Y:S01]  /*0840*/  LDS.64 R22, [R8] ;  /* 0x0000000008167984 */ /* 0x000e620000000a00 */
[----:B------:R-:W-:Y:S06]  /*0850*/  BAR.SYNC.DEFER_BLOCKING 0x0 ;  /* 0x0000000000007b1d */ /* 0x000fec0000010000 */
[----:B------:R-:W2:Y:S04]  /*0860*/  LDG.E R36, desc[UR8][R36.64+0x38] ;  /* 0x0000380824247981 */ /* 0x000ea8000c1e1900 */
[----:B------:R-:W3:Y:S01]  /*0870*/  LDG.E R25, desc[UR8][R24.64] ;  /* 0x0000000818197981 */ /* 0x000ee2000c1e1900 */
[----:B0-----:R-:W-:Y:S01]  /*0880*/  FFMA R20, R20, R17, R15 ;  /* 0x0000001114147223 */ /* 0x001fe2000000000f */
[----:B------:R-:W-:-:S03]  /*0890*/  IADD3 R13, PT, PT, R13, 0x8, RZ ;  /* 0x000000080d0d7810 */ /* 0x000fc60007ffe0ff */
[----:B------:R-:W-:Y:S01]  /*08a0*/  FFMA R19, R19, R21, R20 ;  /* 0x0000001513137223 */ /* 0x000fe20000000014 */
[----:B------:R-:W-:-:S03]  /*08b0*/  ISETP.NE.AND P0, PT, R13, RZ, PT ;  /* 0x000000ff0d00720c */ /* 0x000fc60003f05270 */
[----:B-1----:R-:W-:-:S04]  /*08c0*/  FFMA R22, R22, R29, R19 ;  /* 0x0000001d16167223 */ /* 0x002fc80000000013 */
[----:B------:R-:W-:Y:S01]  /*08d0*/  FFMA R23, R27, R23, R22 ;  /* 0x000000171b177223 */ /* 0x000fe20000000016 */
[----:B------:R-:W-:Y:S02]  /*08e0*/  IADD3 R2, PT, PT, R2, 0x10, RZ ;  /* 0x0000001002027810 */ /* 0x000fe40007ffe0ff */
[C---:B------:R-:W-:Y:S02]  /*08f0*/  LEA R16, R3.reuse, R16, 0x4 ;  /* 0x0000001003107211 */ /* 0x040fe400078e20ff */
[C---:B------:R-:W-:Y:S02]  /*0900*/  LEA R14, R3.reuse, R14, 0x4 ;  /* 0x0000000e030e7211 */ /* 0x040fe400078e20ff */
[C---:B------:R-:W-:Y:S02]  /*0910*/  LEA R34, R3.reuse, R34, 0x4 ;  /* 0x0000002203227211 */ /* 0x040fe400078e20ff */
[C---:B------:R-:W-:Y:S02]  /*0920*/  LEA R32, R3.reuse, R32, 0x4 ;  /* 0x0000002003207211 */ /* 0x040fe400078e20ff */
[----:B------:R-:W-:-:S02]  /*0930*/  LEA R30, R3, R30, 0x4 ;  /* 0x0000001e031e7211 */ /* 0x000fc400078e20ff */
[C---:B------:R-:W-:Y:S02]  /*0940*/  LEA R28, R3.reuse, R28, 0x4 ;  /* 0x0000001c031c7211 */ /* 0x040fe400078e20ff */
[C---:B------:R-:W-:Y:S02]  /*0950*/  LEA R26, R3.reuse, R26, 0x4 ;  /* 0x0000001a031a7211 */ /* 0x040fe400078e20ff */
[----:B------:R-:W-:Y:S01]  /*0960*/  LEA R18, R3, R18, 0x4 ;  /* 0x0000001203127211 */ /* 0x000fe200078e20ff */
[----:B--2---:R-:W-:Y:S04]  /*0970*/  STS [R11], R36 ;  /* 0x000000240b007388 */ /* 0x004fe80000000800 */
[----:B---3--:R-:W-:Y:S01]  /*0980*/  STS [R12], R25 ;  /* 0x000000190c007388 */ /* 0x008fe20000000800 */
[----:B------:R-:W-:Y:S06]  /*0990*/  BAR.SYNC.DEFER_BLOCKING 0x0 ;  /* 0x0000000000007b1d */ /* 0x000fec0000010000 */
[----:B------:R-:W-:Y:S04]  /*09a0*/  LDS R33, [R9] ;  /* 0x0000000009217984 */ /* 0x000fe80000000800 */
[----:B------:R-:W0:Y:S04]  /*09b0*/  LDS.64 R24, [R8] ;  /* 0x0000000008187984 */ /* 0x000e280000000a00 */
[----:B------:R-:W1:Y:S01]  /*09c0*/  LDS R31, [R9+0x8] ;  /* 0x00000800091f7984 */ /* 0x000e620000000800 */
[----:B0-----:R-:W-:-:S04]  /*09d0*/  FFMA R24, R24, R33, R23 ;  /* 0x0000002118187223 */ /* 0x001fc80000000017 */
[----:B-1----:R-:W-:Y:S01]  /*09e0*/  FFMA R15, R31, R25, R24 ;  /* 0x000000191f0f7223 */ /* 0x002fe20000000018 */
[----:B------:R-:W-:Y:S06]  /*09f0*/  BAR.SYNC.DEFER_BLOCKING 0x0 ;  /* 0x0000000000007b1d */ /* 0x000fec0000010000 */
[----:B------:R-:W-:Y:S05]  /*0a00*/  @P0 BRA `(.L_x_2) ;  /* 0xfffffff800440947 */ /* 0x000fea000383ffff */
.L_x_1:
[----:B------:R-:W-:-:S13]  /*0a10*/  LOP3.LUT P0, R2, R5, 0x7, RZ, 0xc0, !PT ;  /* 0x0000000705027812 */ /* 0x000fda000780c0ff */
[----:B------:R-:W-:Y:S05]  /*0a20*/  @!P0 BRA `(.L_x_0) ;  /* 0x0000000400f08947 */ /* 0x000fea0003800000 */
[----:B------:R-:W-:Y:S02]  /*0a30*/  ISETP.GE.U32.AND P0, PT, R2, 0x4, PT ;  /* 0x000000040200780c */ /* 0x000fe40003f06070 */
[----:B------:R-:W-:-:S04]  /*0a40*/  LOP3.LUT R31, R5, 0x3, RZ, 0xc0, !PT ;  /* 0x00000003051f7812 */ /* 0x000fc800078ec0ff */
[----:B------:R-:W-:-:S07]  /*0a50*/  ISETP.NE.AND P1, PT, R31, RZ, PT ;  /* 0x000000ff1f00720c */ /* 0x000fce0003f25270 */
[----:B------:R-:W-:Y:S06]  /*0a60*/  @!P0 BRA `(.L_x_3) ;  /* 0x0000000000f88947 */ /* 0x000fec0003800000 */
[----:B------:R-:W0:Y:S01]  /*0a70*/  LDC.64 R18, c[0x0][0x388] ;  /* 0x0000e200ff127b82 */ /* 0x000e220000000a00 */
[C---:B------:R-:W-:Y:S02]  /*0a80*/  LEA R13, R10.reuse, R0, 0x1 ;  /* 0x000000000a0d7211 */ /* 0x040fe400078e08ff */
[----:B------:R-:W-:-:S03]  /*0a90*/  LEA R17, R10, R7, 0x1 ;  /* 0x000000070a117211 */ /* 0x000fc600078e08ff */
[----:B------:R-:W-:Y:S02]  /*0aa0*/  IMAD R21, R13, R3, R6 ;  /* 0x000000030d157224 */ /* 0x000fe400078e0206 */
[----:B------:R-:W1:Y:S01]  /*0ab0*/  LDC.64 R22, c[0x0][0x390] ;  /* 0x0000e400ff167b82 */ /* 0x000e620000000a00 */
[----:B0-----:R-:W-:-:S05]  /*0ac0*/  IMAD.WIDE R18, R17, 0x4, R18 ;  /* 0x0000000411127825 */ /* 0x001fca00078e0212 */
[----:B------:R-:W2:Y:S01]  /*0ad0*/  LDG.E R24, desc[UR8][R18.64] ;  /* 0x0000000812187981 */ /* 0x000ea2000c1e1900 */
[----:B-1----:R-:W-:-:S06]  /*0ae0*/  IMAD.WIDE R20, R21, 0x4, R22 ;  /* 0x0000000415147825 */ /* 0x002fcc00078e0216 */
[----:B------:R-:W3:Y:S01]  /*0af0*/  LDG.E R21, desc[UR8][R20.64] ;  /* 0x0000000814157981 */ /* 0x000ee2000c1e1900 */
[----:B------:R-:W-:-:S05]  /*0b00*/  IADD3 R2, PT, PT, R13, 0x2, RZ ;  /* 0x000000020d027810 */ /* 0x000fca0007ffe0ff */
[----:B------:R-:W-:-:S04]  /*0b10*/  IMAD R27, R2, R3, R6 ;  /* 0x00000003021b7224 */ /* 0x000fc800078e0206 */
[----:B------:R-:W-:Y:S01]  /*0b20*/  IMAD.WIDE R26, R27, 0x4, R22 ;  /* 0x000000041b1a7825 */ /* 0x000fe200078e0216 */
[----:B--2---:R0:W-:Y:S04]  /*0b30*/  STS [R11], R24 ;  /* 0x000000180b007388 */ /* 0x0041e80000000800 */
        /* <DEDUP_REMOVED lines=8> */
[----:B------:R-:W-:-:S05]  /*0bc0*/  IADD3 R20, PT, PT, R13, 0x4, RZ ;  /* 0x000000040d147810 */ /* 0x000fca0007ffe0ff */
[----:B------:R-:W-:-:S04]  /*0bd0*/  IMAD R25, R20, R3, R6 ;  /* 0x0000000314197224 */ /* 0x000fc800078e0206 */
[----:B0-----:R-:W-:Y:S01]  /*0be0*/  IMAD.WIDE R24, R25, 0x4, R22 ;  /* 0x0000000419187825 */ /* 0x001fe200078e0216 */
        /* <DEDUP_REMOVED lines=8> */
[----:B------:R-:W3:Y:S01]  /*0c70*/  LDG.E R25, desc[UR8][R24.64] ;  /* 0x0000000818197981 */ /* 0x000ee2000c1e1900 */
[----:B------:R-:W-:-:S05]  /*0c80*/  IADD3 R13, PT, PT, R13, 0x6, RZ ;  /* 0x000000060d0d7810 */ /* 0x000fca0007ffe0ff */
[----:B------:R-:W-:-:S04]  /*0c90*/  IMAD R13, R13, R3, R6 ;  /* 0x000000030d0d7224 */ /* 0x000fc800078e0206 */
[----:B------:R-:W-:Y:S01]  /*0ca0*/  IMAD.WIDE R26, R13, 0x4, R22 ;  /* 0x000000040d1a7825 */ /* 0x000fe200078e0216 */
[----:B--2---:R-:W-:Y:S04]  /*0cb0*/  STS [R11], R32 ;  /* 0x000000200b007388 */ /* 0x004fe80000000800 */
[----:B---3--:R-:W-:Y:S01]  /*0cc0*/  STS [R12], R25 ;  /* 0x000000190c007388 */ /* 0x008fe20000000800 */
[----:B------:R-:W-:Y:S06]  /*0cd0*/  BAR.SYNC.DEFER_BLOCKING 0x0 ;  /* 0x0000000000007b1d */ /* 0x000fec0000010000 */
[----:B------:R-:W-:Y:S04]  /*0ce0*/  LDS R13, [R9] ;  /* 0x00000000090d7984 */ /* 0x000fe80000000800 */
[----:B------:R-:W-:Y:S04]  /*0cf0*/  LDS R30, [R9+0x8] ;  /* 0x00000800091e7984 */ /* 0x000fe80000000800 */
[----:B------:R-:W2:Y:S01]  /*0d00*/  LDS.64 R22, [R8] ;  /* 0x0000000008167984 */ /* 0x000ea20000000a00 */
[----:B------:R-:W-:Y:S06]  /*0d10*/  BAR.SYNC.DEFER_BLOCKING 0x0 ;  /* 0x0000000000007b1d */ /* 0x000fec0000010000 */
[----:B------:R-:W3:Y:S04]  /*0d20*/  LDG.E R18, desc[UR8][R18.64+0x18] ;  /* 0x0000180812127981 */ /* 0x000ee8000c1e1900 */
[----:B------:R-:W4:Y:S01]  /*0d30*/  LDG.E R27, desc[UR8][R26.64] ;  /* 0x000000081a1b7981 */ /* 0x000f22000c1e1900 */
[----:B-1----:R-:W-:-:S04]  /*0d40*/  FFMA R15, R16, R2, R15 ;  /* 0x00000002100f7223 */ /* 0x002fc8000000000f */
[----:B------:R-:W-:-:S04]  /*0d50*/  FFMA R15, R14, R17, R15 ;  /* 0x000000110e0f7223 */ /* 0x000fc8000000000f */
[----:B0-----:R-:W-:-:S04]  /*0d60*/  FFMA R15, R20, R29, R15 ;  /* 0x0000001d140f7223 */ /* 0x001fc8000000000f */
[----:B------:R-:W-:-:S04]  /*0d70*/  FFMA R15, R28, R21, R15 ;  /* 0x000000151c0f7223 */ /* 0x000fc8000000000f */
[----:B--2---:R-:W-:-:S04]  /*0d80*/  FFMA R13, R22, R13, R15 ;  /* 0x0000000d160d7223 */ /* 0x004fc8000000000f */
[----:B------:R-:W-:Y:S01]  /*0d90*/  FFMA R13, R30, R23, R13 ;  /* 0x000000171e0d7223 */ /* 0x000fe2000000000d */
[----:B------:R-:W-:-:S04]  /*0da0*/  LEA R10, R10, -R10, 0x1 ;  /* 0x8000000a0a0a7211 */ /* 0x000fc800078e08ff */
[----:B------:R-:W-:Y:S01]  /*0db0*/  IADD3 R10, PT, PT, R10, 0x4, RZ ;  /* 0x000000040a0a7810 */ /* 0x000fe20007ffe0ff */
[----:B---3--:R-:W-:Y:S04]  /*0dc0*/  STS [R11], R18 ;  /* 0x000000120b007388 */ /* 0x008fe80000000800 */
[----:B----4-:R-:W-:Y:S01]  /*0dd0*/  STS [R12], R27 ;  /* 0x0000001b0c007388 */ /* 0x010fe20000000800 */
[----:B------:R-:W-:Y:S06]  /*0de0*/  BAR.SYNC.DEFER_BLOCKING 0x0 ;  /* 0x0000000000007b1d */ /* 0x000fec0000010000 */
[----:B------:R-:W-:Y:S04]  /*0df0*/  LDS R32, [R9] ;  /* 0x0000000009207984 */ /* 0x000fe80000000800 */
[----:B------:R-:W0:Y:S04]  /*0e00*/  LDS.64 R24, [R8] ;  /* 0x0000000008187984 */ /* 0x000e280000000a00 */
[----:B------:R-:W1:Y:S01]  /*0e10*/  LDS R33, [R9+0x8] ;  /* 0x0000080009217984 */ /* 0x000e620000000800 */
[----:B0-----:R-:W-:-:S04]  /*0e20*/  FFMA R24, R24, R32, R13 ;  /* 0x0000002018187223 */ /* 0x001fc8000000000d */
[----:B-1----:R-:W-:Y:S01]  /*0e30*/  FFMA R15, R33, R25, R24 ;  /* 0x00000019210f7223 */ /* 0x002fe20000000018 */
[----:B------:R-:W-:Y:S06]  /*0e40*/  BAR.SYNC.DEFER_BLOCKING 0x0 ;  /* 0x0000000000007b1d */ /* 0x000fec0000010000 */
.L_x_3:
[----:B------:R-:W-:Y:S05]  /*0e50*/  @!P1 BRA `(.L_x_0) ;  /* 0x0000000000e49947 */ /* 0x000fea0003800000 */
[----:B------:R-:W-:Y:S02]  /*0e60*/  ISETP.NE.AND P0, PT, R31, 0x1, PT ;  /* 0x000000011f00780c */ /* 0x000fe40003f05270 */
[----:B------:R-:W-:-:S04]  /*0e70*/  LOP3.LUT R5, R5, 0x1, RZ, 0xc0, !PT ;  /* 0x0000000105057812 */ /* 0x000fc800078ec0ff */
[----:B------:R-:W-:-:S07]  /*0e80*/  ISETP.NE.U32.AND P1, PT, R5, 0x1, PT ;  /* 0x000000010500780c */ /* 0x000fce0003f25070 */
        /* <DEDUP_REMOVED lines=22> */
[----:B0-----:R-:W-:-:S04]  /*0ff0*/  FFMA R18, R18, R5, R15 ;  /* 0x0000000512127223 */ /* 0x001fc8000000000f */
[----:B------:R-:W-:Y:S01]  /*1000*/  FFMA R13, R13, R19, R18 ;  /* 0x000000130d0d7223 */ /* 0x000fe20000000012 */
[----:B------:R-:W-:-:S04]  /*1010*/  LEA R10, R10, -R10, 0x1 ;  /* 0x8000000a0a0a7211 */ /* 0x000fc800078e08ff */
[----:B------:R-:W-:Y:S01]  /*1020*/  IADD3 R10, PT, PT, R10, 0x2, RZ ;  /* 0x000000020a0a7810 */ /* 0x000fe20007ffe0ff */
        /* <DEDUP_REMOVED lines=9> */
.L_x_4:
[----:B------:R-:W-:Y:S05]  /*10c0*/  @P1 BRA `(.L_x_0) ;  /* 0x0000000000481947 */ /* 0x000fea0003800000 */
[----:B------:R-:W0:Y:S01]  /*10d0*/  LDC.64 R16, c[0x0][0x388] ;  /* 0x0000e200ff107b82 */ /* 0x000e220000000a00 */
[C---:B------:R-:W-:Y:S02]  /*10e0*/  LEA R0, R10.reuse, R0, 0x1 ;  /* 0x000000000a007211 */ /* 0x040fe400078e08ff */
[----:B------:R-:W-:-:S03]  /*10f0*/  LEA R7, R10, R7, 0x1 ;  /* 0x000000070a077211 */ /* 0x000fc600078e08ff */
[----:B------:R-:W-:Y:S02]  /*1100*/  IMAD R5, R0, R3, R6 ;  /* 0x0000000300057224 */ /* 0x000fe400078e0206 */
[----:B------:R-:W1:Y:S01]  /*1110*/  LDC.64 R18, c[0x0][0x390] ;  /* 0x0000e400ff127b82 */ /* 0x000e620000000a00 */
[----:B0-----:R-:W-:-:S06]  /*1120*/  IMAD.WIDE R16, R7, 0x4, R16 ;  /* 0x0000000407107825 */ /* 0x001fcc00078e0210 */
[----:B------:R-:W2:Y:S01]  /*1130*/  LDG.E R16, desc[UR8][R16.64] ;  /* 0x0000000810107981 */ /* 0x000ea2000c1e1900 */
[----:B-1----:R-:W-:-:S06]  /*1140*/  IMAD.WIDE R18, R5, 0x4, R18 ;  /* 0x0000000405127825 */ /* 0x002fcc00078e0212 */
[----:B------:R-:W3:Y:S04]  /*1150*/  LDG.E R19, desc[UR8][R18.64] ;  /* 0x0000000812137981 */ /* 0x000ee8000c1e1900 */
        /* <DEDUP_REMOVED lines=9> */
.L_x_0:
[----:B------:R-:W0:Y:S01]  /*11f0*/  LDC.64 R8, c[0x0][0x398] ;  /* 0x0000e600ff087b82 */ /* 0x000e220000000a00 */
[----:B------:R-:W-:-:S04]  /*1200*/  IMAD R3, R4, R3, R6 ;  /* 0x0000000304037224 */ /* 0x000fc800078e0206 */
[----:B0-----:R-:W-:-:S05]  /*1210*/  IMAD.WIDE R2, R3, 0x4, R8 ;  /* 0x0000000403027825 */ /* 0x001fca00078e0208 */
[----:B------:R-:W-:Y:S01]  /*1220*/  STG.E desc[UR8][R2.64], R15 ;  /* 0x0000000f02007986 */ /* 0x000fe2000c101908 */
[----:B------:R-:W-:Y:S05]  /*1230*/  EXIT ;  /* 0x000000000000794d */ /* 0x000fea0003800000 */
.L_x_5:
[----:B------:R-:W-:-:S00]  /*1240*/  BRA `(.L_x_5) ;  /* 0xfffffffc00fc7947 */ /* 0x000fc0000383ffff */
[----:B------:R-:W-:-:S00]  /*1250*/  NOP ;  /* 0x0000000000007918 */ /* 0x000fc00000000000 */
        /* <DEDUP_REMOVED lines=10> */
.L_x_6:


//--------------------- .nv.shared._Z6matmuliPfS_S_ --------------------------
	.section	.nv.shared._Z6matmuliPfS_S_,"aw",@nobits
	.sectionflags	@""
	.align	4
.nv.shared._Z6matmuliPfS_S_:
	.zero		1056


//--------------------- .nv.shared.reserved.0     --------------------------
	.section	.nv.shared.reserved.0,"aw",@nobits
	.weak		__nv_reservedSMEM_offset_0_alias
	.size		__nv_reservedSMEM_offset_0_alias, 0, 64
	.other		__nv_reservedSMEM_offset_0_alias,@"STO_CUDA_RESERVED_SHARED STV_DEFAULT"
__nv_reservedSMEM_offset_0_alias:
	.zero		0
	.zero		64


//--------------------- .nv.constant0._Z6matmuliPfS_S_ --------------------------
	.section	.nv.constant0._Z6matmuliPfS_S_,"a",@progbits
	.sectionflags	@""
	.align	4
.nv.constant0._Z6matmuliPfS_S_:
	.zero		928


//--------------------- SYMBOLS --------------------------

	.type		.nv.reservedSmem.offset0,@object
	.size		.nv.reservedSmem.offset0,0x4
	.type		.nv.reservedSmem.cap,@object
	.size		.nv.reservedSmem.cap,0x4
